//
// Generated by NVIDIA NVVM Compiler
//
// Compiler Build ID: CL-36424714
// Cuda compilation tools, release 13.0, V13.0.88
// Based on NVVM 20.0.0
//

.version 9.0
.target sm_100
.address_size 64

	// .globl	_Z8is_primePi

.visible .entry _Z8is_primePi(
	.param .u64 .ptr .align 1 _Z8is_primePi_param_0
)
{
	.reg .pred 	%p<6>;
	.reg .b32 	%r<11>;
	.reg .b64 	%rd<3>;

	ld.param.u64 	%rd2, [_Z8is_primePi_param_0];
	cvta.to.global.u64 	%rd1, %rd2;
	mov.b32 	%r9, 3;
$L__BB0_1:
	mov.b32 	%r10, 2;
$L__BB0_2:
	rem.u32 	%r3, %r9, %r10;
	setp.ne.s32 	%p1, %r3, 0;
	add.s32 	%r10, %r10, 1;
	setp.lt.u32 	%p2, %r10, %r9;
	and.pred  	%p3, %p1, %p2;
	@%p3 bra 	$L__BB0_2;
	setp.eq.s32 	%p4, %r3, 0;
	@%p4 bra 	$L__BB0_5;
	atom.global.add.u32 	%r8, [%rd1], 1;
$L__BB0_5:
	add.s32 	%r9, %r9, 1;
	setp.ne.s32 	%p5, %r9, 1000000;
	@%p5 bra 	$L__BB0_1;
	ret;

}


// ===== COMPILED SASS (sm_100) =====

	.target	sm_100

	.elftype	@"ET_EXEC"


//--------------------- .note.nv.tkinfo           --------------------------
	.section	.note.nv.tkinfo,"",@"SHT_NOTE"
	.sectionflags	@"SHF_NOTE_NV_TKINFO"
	.tkinfo
        /*0018*/ 	.word	0x00000002
        /*0030*/ 	.string	""
        /*0030*/ 	.string	"ptxas"
        /*0030*/ 	.string	"Cuda compilation tools, release 13.0, V13.0.88"
        /*0030*/ 	.string	"Build cuda_13.0.r13.0/compiler.36424714_0"
        /*0030*/ 	.string	"-arch sm_100 -m 64 "



//--------------------- .note.nv.cuinfo           --------------------------
	.section	.note.nv.cuinfo,"",@"SHT_NOTE"
	.sectionflags	@"SHF_NOTE_NV_CUINFO"
        /*0018*/ 	.short	0x0002
        /*001a*/ 	.short	0x0064
        /*001c*/ 	.short	0x0082
	.zero		2


//--------------------- .nv.info                  --------------------------
	.section	.nv.info,"",@"SHT_CUDA_INFO"
	.align	4


	//----- nvinfo : EIATTR_REGCOUNT
	.align		4
        /*0000*/ 	.byte	0x04, 0x2f
        /*0002*/ 	.short	(.L_1 - .L_0)
	.align		4
.L_0:
        /*0004*/ 	.word	index@(_Z8is_primePi)
        /*0008*/ 	.word	0x00000008


	//----- nvinfo : EIATTR_FRAME_SIZE
	.align		4
.L_1:
        /*000c*/ 	.byte	0x04, 0x11
        /*000e*/ 	.short	(.L_3 - .L_2)
	.align		4
.L_2:
        /*0010*/ 	.word	index@(_Z8is_primePi)
        /*0014*/ 	.word	0x00000000


	//----- nvinfo : EIATTR_MIN_STACK_SIZE
	.align		4
.L_3:
        /*0018*/ 	.byte	0x04, 0x12
        /*001a*/ 	.short	(.L_5 - .L_4)
	.align		4
.L_4:
        /*001c*/ 	.word	index@(_Z8is_primePi)
        /*0020*/ 	.word	0x00000000
.L_5:


//--------------------- .nv.compat                --------------------------
	.section	.nv.compat,"",@"SHT_CUDA_COMPAT_INFO"
	.align	4
        /*0000*/ 	.byte	0x02, 0x09, 0x00, 0x00, 0x02, 0x02, 0x01, 0x00, 0x02, 0x05, 0x05, 0x00, 0x03, 0x07, 0x01, 0x01
        /*0010*/ 	.byte	0x02, 0x03, 0x00, 0x00, 0x02, 0x06, 0x01, 0x00, 0x04, 0x0b, 0x08, 0x00, 0x09, 0x00, 0x00, 0x00
        /*0020*/ 	.byte	0x00, 0x00, 0x00, 0x00


//--------------------- .nv.info._Z8is_primePi    --------------------------
	.section	.nv.info._Z8is_primePi,"",@"SHT_CUDA_INFO"
	.sectionflags	@""
	.align	4


	//----- nvinfo : EIATTR_CUDA_API_VERSION
	.align		4
        /*0000*/ 	.byte	0x04, 0x37
        /*0002*/ 	.short	(.L_7 - .L_6)
.L_6:
        /*0004*/ 	.word	0x00000082


	//----- nvinfo : EIATTR_KPARAM_INFO
	.align		4
.L_7:
        /*0008*/ 	.byte	0x04, 0x17
        /*000a*/ 	.short	(.L_9 - .L_8)
.L_8:
        /*000c*/ 	.word	0x00000000
        /*0010*/ 	.short	0x0000
        /*0012*/ 	.short	0x0000
        /*0014*/ 	.byte	0x00, 0xf5, 0x21, 0x00


	//----- nvinfo : EIATTR_SPARSE_MMA_MASK
	.align		4
.L_9:
        /*0018*/ 	.byte	0x03, 0x50
        /*001a*/ 	.short	0x0000


	//----- nvinfo : EIATTR_MAXREG_COUNT
	.align		4
        /*001c*/ 	.byte	0x03, 0x1b
        /*001e*/ 	.short	0x00ff


	//----- nvinfo : EIATTR_MERCURY_ISA_VERSION
	.align		4
        /*0020*/ 	.byte	0x03, 0x5f
        /*0022*/ 	.short	0x0101


	//----- nvinfo : EIATTR_INT_WARP_WIDE_INSTR_OFFSETS
	.align		4
        /*0024*/ 	.byte	0x04, 0x31
        /*0026*/ 	.short	(.L_11 - .L_10)


	//   ....[0]....
.L_10:
        /*0028*/ 	.word	0x000001d0


	//----- nvinfo : EIATTR_VRC_CTA_INIT_COUNT
	.align		4
.L_11:
        /*002c*/ 	.byte	0x02, 0x4a
	.zero		1
	.zero		1


	//----- nvinfo : EIATTR_EXIT_INSTR_OFFSETS
	.align		4
        /*0030*/ 	.byte	0x04, 0x1c
        /*0032*/ 	.short	(.L_13 - .L_12)


	//   ....[0]....
.L_12:
        /*0034*/ 	.word	0x00000250


	//----- nvinfo : EIATTR_CBANK_PARAM_SIZE
	.align		4
.L_13:
        /*0038*/ 	.byte	0x03, 0x19
        /*003a*/ 	.short	0x0008


	//----- nvinfo : EIATTR_PARAM_CBANK
	.align		4
        /*003c*/ 	.byte	0x04, 0x0a
        /*003e*/ 	.short	(.L_15 - .L_14)
	.align		4
.L_14:
        /*0040*/ 	.word	index@(.nv.constant0._Z8is_primePi)
        /*0044*/ 	.short	0x0380
        /*0046*/ 	.short	0x0008


	//----- nvinfo : EIATTR_SW_WAR
	.align		4
.L_15:
        /*0048*/ 	.byte	0x04, 0x36
        /*004a*/ 	.short	(.L_17 - .L_16)
.L_16:
        /*004c*/ 	.word	0x00000008
.L_17:


//--------------------- .nv.callgraph             --------------------------
	.section	.nv.callgraph,"",@"SHT_CUDA_CALLGRAPH"
	.align	4
	.sectionentsize	8
	.align		4
        /*0000*/ 	.word	0x00000000
	.align		4
        /*0004*/ 	.word	0xffffffff
	.align		4
        /*0008*/ 	.word	0x00000000
	.align		4
        /*000c*/ 	.word	0xfffffffe
	.align		4
        /*0010*/ 	.word	0x00000000
	.align		4
        /*0014*/ 	.word	0xfffffffd
	.align		4
        /*0018*/ 	.word	0x00000000
	.align		4
        /*001c*/ 	.word	0xfffffffc


//--------------------- .text._Z8is_primePi       --------------------------
	.section	.text._Z8is_primePi,"ax",@progbits
	.align	128
        .global         _Z8is_primePi
        .type           _Z8is_primePi,@function
        .size           _Z8is_primePi,(.L_x_4 - _Z8is_primePi)
        .other          _Z8is_primePi,@"STO_CUDA_ENTRY STV_DEFAULT"
_Z8is_primePi:
.text._Z8is_primePi:
[----:B------:R-:W-:Y:S01]  /*0000*/  LDC R1, c[0x0][0x37c] ;  /* 0x0000df00ff017b82 */ /* 0x000fe20000000800 */
[----:B------:R-:W0:Y:S01]  /*0010*/  LDCU.64 UR6, c[0x0][0x358] ;  /* 0x00006b00ff0677ac */ /* 0x000e220008000a00 */
[----:B------:R-:W-:-:S05]  /*0020*/  UMOV UR4, 0x3 ;  /* 0x0000000300047882 */ /* 0x000fca0000000000 */
.L_x_2:
[----:B-1----:R-:W-:-:S07]  /*0030*/  IMAD.MOV.U32 R0, RZ, RZ, 0x2 ;  /* 0x00000002ff007424 */ /* 0x002fce00078e00ff */
.L_x_0:
[----:B------:R-:W1:Y:S01]  /*0040*/  I2F.U32.RP R4, R0 ;  /* 0x0000000000047306 */ /* 0x000e620000209000 */
[----:B------:R-:W-:-:S07]  /*0050*/  ISETP.NE.U32.AND P1, PT, R0, RZ, PT ;  /* 0x000000ff0000720c */ /* 0x000fce0003f25070 */
[----:B-1----:R-:W1:Y:S02]  /*0060*/  MUFU.RCP R4, R4 ;  /* 0x0000000400047308 */ /* 0x002e640000001000 */
[----:B-1----:R-:W-:-:S06]  /*0070*/  VIADD R2, R4, 0xffffffe ;  /* 0x0ffffffe04027836 */ /* 0x002fcc0000000000 */
[----:B------:R1:W2:Y:S02]  /*0080*/  F2I.FTZ.U32.TRUNC.NTZ R3, R2 ;  /* 0x0000000200037305 */ /* 0x0002a4000021f000 */
[----:B-1----:R-:W-:Y:S01]  /*0090*/  IMAD.MOV.U32 R2, RZ, RZ, RZ ;  /* 0x000000ffff027224 */ /* 0x002fe200078e00ff */
[----:B--2---:R-:W-:-:S05]  /*00a0*/  IADD3 R5, PT, PT, RZ, -R3, RZ ;  /* 0x80000003ff057210 */ /* 0x004fca0007ffe0ff */
[----:B------:R-:W-:-:S04]  /*00b0*/  IMAD R5, R5, R0, RZ ;  /* 0x0000000005057224 */ /* 0x000fc800078e02ff */
[----:B------:R-:W-:-:S06]  /*00c0*/  IMAD.HI.U32 R3, R3, R5, R2 ;  /* 0x0000000503037227 */ /* 0x000fcc00078e0002 */
[----:B------:R-:W-:-:S04]  /*00d0*/  IMAD.HI.U32 R3, R3, UR4, RZ ;  /* 0x0000000403037c27 */ /* 0x000fc8000f8e00ff */
[----:B------:R-:W-:-:S04]  /*00e0*/  IMAD.MOV R3, RZ, RZ, -R3 ;  /* 0x000000ffff037224 */ /* 0x000fc800078e0a03 */
[----:B------:R-:W-:-:S05]  /*00f0*/  IMAD R3, R0, R3, UR4 ;  /* 0x0000000400037e24 */ /* 0x000fca000f8e0203 */
[----:B------:R-:W-:-:S13]  /*0100*/  ISETP.GE.U32.AND P0, PT, R3, R0, PT ;  /* 0x000000000300720c */ /* 0x000fda0003f06070 */
[----:B------:R-:W-:-:S04]  /*0110*/  @P0 IADD3 R3, PT, PT, R3, -R0, RZ ;  /* 0x8000000003030210 */ /* 0x000fc80007ffe0ff */
[----:B------:R-:W-:-:S13]  /*0120*/  ISETP.GE.U32.AND P0, PT, R3, R0, PT ;  /* 0x000000000300720c */ /* 0x000fda0003f06070 */
[----:B------:R-:W-:Y:S01]  /*0130*/  @P0 IMAD.IADD R3, R3, 0x1, -R0 ;  /* 0x0000000103030824 */ /* 0x000fe200078e0a00 */
[----:B------:R-:W-:Y:S02]  /*0140*/  @!P1 LOP3.LUT R3, RZ, R0, RZ, 0x33, !PT ;  /* 0x00000000ff039212 */ /* 0x000fe400078e33ff */
[----:B------:R-:W-:Y:S02]  /*0150*/  IADD3 R0, PT, PT, R0, 0x1, RZ ;  /* 0x0000000100007810 */ /* 0x000fe40007ffe0ff */
[----:B------:R-:W-:Y:S02]  /*0160*/  ISETP.NE.AND P1, PT, R3, RZ, PT ;  /* 0x000000ff0300720c */ /* 0x000fe40003f25270 */
[----:B------:R-:W-:-:S13]  /*0170*/  ISETP.GE.U32.AND P0, PT, R0, UR4, PT ;  /* 0x0000000400007c0c */ /* 0x000fda000bf06070 */
[----:B------:R-:W-:Y:S05]  /*0180*/  @!P0 BRA P1, `(.L_x_0) ;  /* 0xfffffffc00ac8947 */ /* 0x000fea000083ffff */
[----:B------:R-:W-:-:S13]  /*0190*/  ISETP.NE.AND P0, PT, R3, RZ, PT ;  /* 0x000000ff0300720c */ /* 0x000fda0003f05270 */
[----:B------:R-:W-:Y:S05]  /*01a0*/  @!P0 BRA `(.L_x_1) ;  /* 0x00000000001c8947 */ /* 0x000fea0003800000 */
[----:B------:R-:W1:Y:S01]  /*01b0*/  S2R R0, SR_LANEID ;  /* 0x0000000000007919 */ /* 0x000e620000000000 */
[----:B------:R-:W0:Y:S01]  /*01c0*/  LDC.64 R2, c[0x0][0x380] ;  /* 0x0000e000ff027b82 */ /* 0x000e220000000a00 */
[----:B------:R-:W-:Y:S02]  /*01d0*/  VOTEU.ANY UR5, UPT, PT ;  /* 0x0000000000057886 */ /* 0x000fe400038e0100 */
[----:B------:R-:W-:Y:S02]  /*01e0*/  UFLO.U32 UR8, UR5 ;  /* 0x00000005000872bd */ /* 0x000fe400080e0000 */
[----:B------:R-:W0:Y:S04]  /*01f0*/  POPC R5, UR5 ;  /* 0x0000000500057d09 */ /* 0x000e280008000000 */
[----:B-1----:R-:W-:-:S13]  /*0200*/  ISETP.EQ.U32.AND P0, PT, R0, UR8, PT ;  /* 0x0000000800007c0c */ /* 0x002fda000bf02070 */
[----:B0-----:R1:W-:Y:S02]  /*0210*/  @P0 REDG.E.ADD.STRONG.GPU desc[UR6][R2.64], R5 ;  /* 0x000000050200098e */ /* 0x0013e4000c12e106 */
.L_x_1:
[----:B------:R-:W-:-:S04]  /*0220*/  UIADD3 UR4, UPT, UPT, UR4, 0x1, URZ ;  /* 0x0000000104047890 */ /* 0x000fc8000fffe0ff */
[----:B------:R-:W-:-:S09]  /*0230*/  UISETP.NE.AND UP0, UPT, UR4, 0xf4240, UPT ;  /* 0x000f42400400788c */ /* 0x000fd2000bf05270 */
[----:B------:R-:W-:Y:S05]  /*0240*/  BRA.U UP0, `(.L_x_2) ;  /* 0xfffffffd00787547 */ /* 0x000fea000b83ffff */
[----:B0-----:R-:W-:Y:S05]  /*0250*/  EXIT ;  /* 0x000000000000794d */ /* 0x001fea0003800000 */
.L_x_3:
[----:B------:R-:W-:-:S00]  /*0260*/  BRA `(.L_x_3) ;  /* 0xfffffffc00fc7947 */ /* 0x000fc0000383ffff */
[----:B------:R-:W-:-:S00]  /*0270*/  NOP ;  /* 0x0000000000007918 */ /* 0x000fc00000000000 */
        /* <DEDUP_REMOVED lines=8> */
.L_x_4:


//--------------------- .nv.shared.reserved.0     --------------------------
	.section	.nv.shared.reserved.0,"aw",@nobits
	.weak		__nv_reservedSMEM_offset_0_alias
	.size		__nv_reservedSMEM_offset_0_alias, 0, 64
	.other		__nv_reservedSMEM_offset_0_alias,@"STO_CUDA_RESERVED_SHARED STV_DEFAULT"
__nv_reservedSMEM_offset_0_alias:
	.zero		0
	.zero		64


//--------------------- .nv.constant0._Z8is_primePi --------------------------
	.section	.nv.constant0._Z8is_primePi,"a",@progbits
	.sectionflags	@""
	.align	4
.nv.constant0._Z8is_primePi:
	.zero		904


//--------------------- SYMBOLS --------------------------

	.type		.nv.reservedSmem.offset0,@object
	.size		.nv.reservedSmem.offset0,0x4
